	.headerflags	@"EF_CUDA_TEXMODE_UNIFIED EF_CUDA_64BIT_ADDRESS EF_CUDA_ACCELERATORS EF_CUDA_SM90 EF_CUDA_VIRTUAL_SM(EF_CUDA_SM90)"
	.elftype	@"ET_EXEC"


//--------------------- .nv.info                  --------------------------
	.section	.nv.info,"",@"SHT_CUDA_INFO"
	.align	4


	//----- nvinfo : EIATTR_REGCOUNT
	.align		4
        /*0000*/ 	.byte	0x04, 0x2f
        /*0002*/ 	.short	(.L_1 - .L_0)
	.align		4
.L_0:
        /*0004*/ 	.word	index@(triton_poi_fused_cat_37)
        /*0008*/ 	.word	0x00000020


	//----- nvinfo : EIATTR_MIN_STACK_SIZE
	.align		4
.L_1:
        /*000c*/ 	.byte	0x04, 0x12
        /*000e*/ 	.short	(.L_3 - .L_2)
	.align		4
.L_2:
        /*0010*/ 	.word	index@(triton_poi_fused_cat_37)
        /*0014*/ 	.word	0x00000000


	//----- nvinfo : EIATTR_FRAME_SIZE
	.align		4
.L_3:
        /*0018*/ 	.byte	0x04, 0x11
        /*001a*/ 	.short	(.L_5 - .L_4)
	.align		4
.L_4:
        /*001c*/ 	.word	index@(triton_poi_fused_cat_37)
        /*0020*/ 	.word	0x00000000


	//----- nvinfo : EIATTR_MIN_STACK_SIZE
	.align		4
.L_5:
        /*0024*/ 	.byte	0x04, 0x12
        /*0026*/ 	.short	(.L_7 - .L_6)
	.align		4
.L_6:
        /*0028*/ 	.word	index@(triton_poi_fused_cat_37)
        /*002c*/ 	.word	0x00000000
.L_7:


//--------------------- .nv.info.triton_poi_fused_cat_37 --------------------------
	.section	.nv.info.triton_poi_fused_cat_37,"",@"SHT_CUDA_INFO"
	.sectionflags	@""
	.align	4


	//----- nvinfo : EIATTR_CUDA_API_VERSION
	.align		4
        /*0000*/ 	.byte	0x04, 0x37
        /*0002*/ 	.short	(.L_9 - .L_8)
.L_8:
        /*0004*/ 	.word	0x0000007c


	//----- nvinfo : EIATTR_KPARAM_INFO
	.align		4
.L_9:
        /*0008*/ 	.byte	0x04, 0x17
        /*000a*/ 	.short	(.L_11 - .L_10)
.L_10:
        /*000c*/ 	.word	0x00000000
        /*0010*/ 	.short	0x0004
        /*0012*/ 	.short	0x0020
        /*0014*/ 	.byte	0x00, 0xf0, 0x11, 0x00


	//----- nvinfo : EIATTR_KPARAM_INFO
	.align		4
.L_11:
        /*0018*/ 	.byte	0x04, 0x17
        /*001a*/ 	.short	(.L_13 - .L_12)
.L_12:
        /*001c*/ 	.word	0x00000000
        /*0020*/ 	.short	0x0003
        /*0022*/ 	.short	0x0018
        /*0024*/ 	.byte	0x00, 0xf4, 0x21, 0x00


	//----- nvinfo : EIATTR_KPARAM_INFO
	.align		4
.L_13:
        /*0028*/ 	.byte	0x04, 0x17
        /*002a*/ 	.short	(.L_15 - .L_14)
.L_14:
        /*002c*/ 	.word	0x00000000
        /*0030*/ 	.short	0x0002
        /*0032*/ 	.short	0x0010
        /*0034*/ 	.byte	0x00, 0xf4, 0x21, 0x00


	//----- nvinfo : EIATTR_KPARAM_INFO
	.align		4
.L_15:
        /*0038*/ 	.byte	0x04, 0x17
        /*003a*/ 	.short	(.L_17 - .L_16)
.L_16:
        /*003c*/ 	.word	0x00000000
        /*0040*/ 	.short	0x0001
        /*0042*/ 	.short	0x0008
        /*0044*/ 	.byte	0x00, 0xf4, 0x21, 0x00


	//----- nvinfo : EIATTR_KPARAM_INFO
	.align		4
.L_17:
        /*0048*/ 	.byte	0x04, 0x17
        /*004a*/ 	.short	(.L_19 - .L_18)
.L_18:
        /*004c*/ 	.word	0x00000000
        /*0050*/ 	.short	0x0000
        /*0052*/ 	.short	0x0000
        /*0054*/ 	.byte	0x00, 0xf4, 0x21, 0x00


	//----- nvinfo : EIATTR_SPARSE_MMA_MASK
	.align		4
.L_19:
        /*0058*/ 	.byte	0x03, 0x50
        /*005a*/ 	.short	0x0000


	//----- nvinfo : EIATTR_MAXREG_COUNT
	.align		4
        /*005c*/ 	.byte	0x03, 0x1b
        /*005e*/ 	.short	0x00ff


	//----- nvinfo : EIATTR_EXIT_INSTR_OFFSETS
	.align		4
        /*0060*/ 	.byte	0x04, 0x1c
        /*0062*/ 	.short	(.L_21 - .L_20)


	//   ....[0]....
.L_20:
        /*0064*/ 	.word	0x000004e0


	//----- nvinfo : EIATTR_REQNTID
	.align		4
.L_21:
        /*0068*/ 	.byte	0x04, 0x10
        /*006a*/ 	.short	(.L_23 - .L_22)
.L_22:
        /*006c*/ 	.word	0x00000080
        /*0070*/ 	.word	0x00000001
        /*0074*/ 	.word	0x00000001


	//----- nvinfo : EIATTR_CBANK_PARAM_SIZE
	.align		4
.L_23:
        /*0078*/ 	.byte	0x03, 0x19
        /*007a*/ 	.short	0x0024


	//----- nvinfo : EIATTR_PARAM_CBANK
	.align		4
        /*007c*/ 	.byte	0x04, 0x0a
        /*007e*/ 	.short	(.L_25 - .L_24)
	.align		4
.L_24:
        /*0080*/ 	.word	index@(.nv.constant0.triton_poi_fused_cat_37)
        /*0084*/ 	.short	0x0210
        /*0086*/ 	.short	0x0024


	//----- nvinfo : EIATTR_SW_WAR
	.align		4
.L_25:
        /*0088*/ 	.byte	0x04, 0x36
        /*008a*/ 	.short	(.L_27 - .L_26)
.L_26:
        /*008c*/ 	.word	0x00000008
.L_27:


//--------------------- .nv.callgraph             --------------------------
	.section	.nv.callgraph,"",@"SHT_CUDA_CALLGRAPH"
	.align	4
	.sectionentsize	8
	.align		4
        /*0000*/ 	.word	0x00000000
	.align		4
        /*0004*/ 	.word	0xffffffff
	.align		4
        /*0008*/ 	.word	0x00000000
	.align		4
        /*000c*/ 	.word	0xfffffffe
	.align		4
        /*0010*/ 	.word	0x00000000
	.align		4
        /*0014*/ 	.word	0xfffffffd
	.align		4
        /*0018*/ 	.word	0x00000000
	.align		4
        /*001c*/ 	.word	0xfffffffc


//--------------------- .text.triton_poi_fused_cat_37 --------------------------
	.section	.text.triton_poi_fused_cat_37,"ax",@progbits
	.align	128
        .global         triton_poi_fused_cat_37
        .type           triton_poi_fused_cat_37,@function
        .size           triton_poi_fused_cat_37,(.L_x_1 - triton_poi_fused_cat_37)
        .other          triton_poi_fused_cat_37,@"STO_CUDA_ENTRY STV_DEFAULT"
triton_poi_fused_cat_37:
.text.triton_poi_fused_cat_37:
[----:B------:R-:W-:Y:S01]  /*0000*/  LDC R1, c[0x0][0x28] ;  /* 0x00000a00ff017b82 */ /* 0x000fe20000000800 */
[----:B------:R-:W1:Y:S07]  /*0010*/  S2R R0, SR_TID.X ;  /* 0x0000000000007919 */ /* 0x000e6e0000002100 */
[----:B------:R-:W2:Y:S01]  /*0020*/  LDC.64 R28, c[0x0][0x210] ;  /* 0x00008400ff1c7b82 */ /* 0x000ea20000000a00 */
[----:B------:R-:W-:Y:S01]  /*0030*/  ULDC.64 UR4, c[0x0][0x208] ;  /* 0x0000820000047ab9 */ /* 0x000fe20000000a00 */
[----:B------:R-:W3:Y:S06]  /*0040*/  S2R R3, SR_CTAID.X ;  /* 0x0000000000037919 */ /* 0x000eec0000002500 */
[----:B------:R-:W4:Y:S08]  /*0050*/  LDC.64 R16, c[0x0][0x218] ;  /* 0x00008600ff107b82 */ /* 0x000f300000000a00 */
[----:B------:R-:W5:Y:S01]  /*0060*/  LDC.64 R24, c[0x0][0x220] ;  /* 0x00008800ff187b82 */ /* 0x000f620000000a00 */
[----:B-1----:R-:W-:-:S04]  /*0070*/  SHF.L.U32 R0, R0, 0x2, RZ ;  /* 0x0000000200007819 */ /* 0x002fc800000006ff */
[----:B------:R-:W-:Y:S02]  /*0080*/  LOP3.LUT R0, R0, 0x1fc, RZ, 0xc0, !PT ;  /* 0x000001fc00007812 */ /* 0x000fe400078ec0ff */
[----:B---3--:R-:W-:Y:S02]  /*0090*/  SHF.R.S32.HI R2, RZ, 0x15, R3 ;  /* 0x00000015ff027819 */ /* 0x008fe40000011403 */
[----:B------:R-:W-:Y:S02]  /*00a0*/  LEA R27, R3, R0, 0xa ;  /* 0x00000000031b7211 */ /* 0x000fe400078e50ff */
[----:B------:R-:W-:Y:S02]  /*00b0*/  SGXT R2, R2, 0x1 ;  /* 0x000000010202781a */ /* 0x000fe40000000200 */
[----:B------:R-:W-:Y:S01]  /*00c0*/  SHF.R.S32.HI R0, RZ, 0x1f, R27 ;  /* 0x0000001fff007819 */ /* 0x000fe2000001141b */
[----:B--2---:R-:W-:Y:S01]  /*00d0*/  IMAD.WIDE R28, R27, 0x4, R28 ;  /* 0x000000041b1c7825 */ /* 0x004fe200078e021c */
[----:B------:R-:W-:-:S02]  /*00e0*/  LEA.HI R3, R2, R27, RZ, 0xf ;  /* 0x0000001b02037211 */ /* 0x000fc400078f78ff */
[----:B------:R-:W-:Y:S02]  /*00f0*/  LEA.HI R0, R0, R27, RZ, 0x5 ;  /* 0x0000001b00007211 */ /* 0x000fe400078f28ff */
[----:B------:R-:W-:Y:S02]  /*0100*/  SHF.R.S32.HI R6, RZ, 0xf, R3 ;  /* 0x0000000fff067819 */ /* 0x000fe40000011403 */
[----:B------:R-:W-:-:S04]  /*0110*/  LOP3.LUT R4, R0, 0xffffffe0, RZ, 0xc0, !PT ;  /* 0xffffffe000047812 */ /* 0x000fc800078ec0ff */
[----:B------:R-:W-:Y:S02]  /*0120*/  IADD3 R3, R27, -R4, RZ ;  /* 0x800000041b037210 */ /* 0x000fe40007ffe0ff */
[----:B------:R-:W-:Y:S02]  /*0130*/  IADD3 R27, R27, 0x200, RZ ;  /* 0x000002001b1b7810 */ /* 0x000fe40007ffe0ff */
[----:B------:R-:W-:Y:S02]  /*0140*/  LEA R21, R6, R3, 0x5 ;  /* 0x0000000306157211 */ /* 0x000fe400078e28ff */
[----:B------:R-:W-:Y:S01]  /*0150*/  LEA.HI R12, R2, R27, RZ, 0xf ;  /* 0x0000001b020c7211 */ /* 0x000fe200078f78ff */
[----:B------:R-:W2:Y:S02]  /*0160*/  LDG.E.128 R4, desc[UR4][R28.64] ;  /* 0x000000041c047981 */ /* 0x000ea4000c1e1d00 */
[----:B----4-:R-:W-:Y:S01]  /*0170*/  IMAD.WIDE R8, R21, 0x4, R16 ;  /* 0x0000000415087825 */ /* 0x010fe200078e0210 */
[----:B------:R-:W-:-:S03]  /*0180*/  SHF.R.S32.HI R12, RZ, 0xf, R12 ;  /* 0x0000000fff0c7819 */ /* 0x000fc6000001140c */
[----:B-----5:R-:W-:Y:S01]  /*0190*/  IMAD.WIDE R20, R21, 0x4, R24 ;  /* 0x0000000415147825 */ /* 0x020fe200078e0218 */
[----:B------:R-:W-:Y:S01]  /*01a0*/  LEA R23, R12, R3, 0x5 ;  /* 0x000000030c177211 */ /* 0x000fe200078e28ff */
[----:B------:R-:W2:Y:S04]  /*01b0*/  LDG.E.EL.128 R8, desc[UR4][R8.64] ;  /* 0x0000000408087981 */ /* 0x000ea8000c2e1d00 */
[C---:B------:R-:W-:Y:S01]  /*01c0*/  IMAD.WIDE R16, R23.reuse, 0x4, R16 ;  /* 0x0000000417107825 */ /* 0x040fe200078e0210 */
[----:B------:R2:W3:Y:S03]  /*01d0*/  LDG.E.128 R12, desc[UR4][R28.64+0x800] ;  /* 0x000800041c0c7981 */ /* 0x0004e6000c1e1d00 */
[----:B------:R-:W-:-:S02]  /*01e0*/  IMAD.WIDE R24, R23, 0x4, R24 ;  /* 0x0000000417187825 */ /* 0x000fc400078e0218 */
[----:B------:R-:W4:Y:S04]  /*01f0*/  LDG.E.EL.128 R20, desc[UR4][R20.64] ;  /* 0x0000000414147981 */ /* 0x000f28000c2e1d00 */
[----:B------:R-:W3:Y:S01]  /*0200*/  LDG.E.EL.128 R16, desc[UR4][R16.64] ;  /* 0x0000000410107981 */ /* 0x000ee2000c2e1d00 */
[----:B------:R-:W-:-:S03]  /*0210*/  LEA.HI R2, R2, R27, RZ, 0x5 ;  /* 0x0000001b02027211 */ /* 0x000fc600078f28ff */
[----:B------:R-:W5:Y:S01]  /*0220*/  LDG.E.EL.128 R24, desc[UR4][R24.64] ;  /* 0x0000000418187981 */ /* 0x000f62000c2e1d00 */
[----:B------:R-:W-:Y:S02]  /*0230*/  SHF.L.U32 R0, R0, 0x1, RZ ;  /* 0x0000000100007819 */ /* 0x000fe400000006ff */
[----:B------:R-:W-:Y:S02]  /*0240*/  SHF.L.U32 R2, R2, 0x1, RZ ;  /* 0x0000000102027819 */ /* 0x000fe400000006ff */
[----:B------:R-:W-:Y:S02]  /*0250*/  LOP3.LUT R0, R0, 0xffffffc0, RZ, 0xc0, !PT ;  /* 0xffffffc000007812 */ /* 0x000fe400078ec0ff */
[----:B------:R-:W-:Y:S01]  /*0260*/  LOP3.LUT R2, R2, 0xffffffc0, RZ, 0xc0, !PT ;  /* 0xffffffc002027812 */ /* 0x000fe200078ec0ff */
[----:B--2---:R-:W-:Y:S01]  /*0270*/  FADD R28, R7, -R11 ;  /* 0x8000000b071c7221 */ /* 0x004fe20000000000 */
[----:B------:R-:W-:Y:S01]  /*0280*/  FADD R11, R6, -R10 ;  /* 0x8000000a060b7221 */ /* 0x000fe20000000000 */
[----:B------:R-:W-:Y:S01]  /*0290*/  FADD R6, R5, -R9 ;  /* 0x8000000905067221 */ /* 0x000fe20000000000 */
[----:B------:R-:W-:Y:S01]  /*02a0*/  FADD R5, R4, -R8 ;  /* 0x8000000804057221 */ /* 0x000fe20000000000 */
[----:B----4-:R-:W-:Y:S01]  /*02b0*/  FMUL R7, R23, R28 ;  /* 0x0000001c17077220 */ /* 0x010fe20000400000 */
[----:B---3--:R-:W-:-:S04]  /*02c0*/  FADD R8, R15, -R19 ;  /* 0x800000130f087221 */ /* 0x008fc80000000000 */
[----:B------:R-:W-:Y:S01]  /*02d0*/  FSETP.GT.AND P6, PT, R7, RZ, PT ;  /* 0x000000ff0700720b */ /* 0x000fe20003fc4000 */
[----:B------:R-:W-:Y:S01]  /*02e0*/  FADD R10, R13, -R17 ;  /* 0x800000110d0a7221 */ /* 0x000fe20000000000 */
[----:B------:R-:W-:Y:S02]  /*02f0*/  FADD R15, R12, -R16 ;  /* 0x800000100c0f7221 */ /* 0x000fe40000000000 */
[----:B------:R-:W1:Y:S01]  /*0300*/  LDC.64 R12, c[0x0][0x228] ;  /* 0x00008a00ff0c7b82 */ /* 0x000e620000000a00 */
[----:B------:R-:W-:Y:S01]  /*0310*/  FADD R9, R14, -R18 ;  /* 0x800000120e097221 */ /* 0x000fe20000000000 */
[----:B------:R-:W-:Y:S01]  /*0320*/  FMUL R4, R20, R5 ;  /* 0x0000000514047220 */ /* 0x000fe20000400000 */
[----:B------:R-:W-:Y:S01]  /*0330*/  FMUL R5, R21, R6 ;  /* 0x0000000615057220 */ /* 0x000fe20000400000 */
[----:B------:R-:W-:Y:S01]  /*0340*/  FMUL R6, R22, R11 ;  /* 0x0000000b16067220 */ /* 0x000fe20000400000 */
[----:B-----5:R-:W-:Y:S01]  /*0350*/  FMUL R24, R24, R15 ;  /* 0x0000000f18187220 */ /* 0x020fe20000400000 */
[----:B------:R-:W-:Y:S01]  /*0360*/  FMUL R25, R25, R10 ;  /* 0x0000000a19197220 */ /* 0x000fe20000400000 */
[----:B------:R-:W-:Y:S01]  /*0370*/  FMUL R26, R26, R9 ;  /* 0x000000091a1a7220 */ /* 0x000fe20000400000 */
[----:B------:R-:W-:Y:S01]  /*0380*/  FMUL R27, R27, R8 ;  /* 0x000000081b1b7220 */ /* 0x000fe20000400000 */
[----:B------:R-:W-:Y:S01]  /*0390*/  FSETP.GT.AND P0, PT, R6, RZ, PT ;  /* 0x000000ff0600720b */ /* 0x000fe20003f04000 */
[----:B------:R-:W-:Y:S01]  /*03a0*/  @!P6 FMUL R7, R7, 0.10000000149011611938 ;  /* 0x3dcccccd0707e820 */ /* 0x000fe20000400000 */
[----:B------:R-:W-:-:S02]  /*03b0*/  FSETP.GT.AND P1, PT, R5, RZ, PT ;  /* 0x000000ff0500720b */ /* 0x000fc40003f24000 */
[----:B------:R-:W-:Y:S02]  /*03c0*/  FSETP.GT.AND P2, PT, R4, RZ, PT ;  /* 0x000000ff0400720b */ /* 0x000fe40003f44000 */
[----:B------:R-:W-:Y:S02]  /*03d0*/  FSETP.GT.AND P3, PT, R27, RZ, PT ;  /* 0x000000ff1b00720b */ /* 0x000fe40003f64000 */
[----:B------:R-:W-:Y:S02]  /*03e0*/  FSETP.GT.AND P4, PT, R26, RZ, PT ;  /* 0x000000ff1a00720b */ /* 0x000fe40003f84000 */
[----:B------:R-:W-:Y:S02]  /*03f0*/  FSETP.GT.AND P5, PT, R25, RZ, PT ;  /* 0x000000ff1900720b */ /* 0x000fe40003fa4000 */
[----:B------:R-:W-:Y:S02]  /*0400*/  FSETP.GT.AND P6, PT, R24, RZ, PT ;  /* 0x000000ff1800720b */ /* 0x000fe40003fc4000 */
[----:B------:R-:W-:-:S02]  /*0410*/  IADD3 R9, R3, R0, RZ ;  /* 0x0000000003097210 */ /* 0x000fc40007ffe0ff */
[----:B------:R-:W-:Y:S01]  /*0420*/  IADD3 R11, R3, R2, RZ ;  /* 0x00000002030b7210 */ /* 0x000fe20007ffe0ff */
[----:B------:R-:W-:Y:S01]  /*0430*/  @!P0 FMUL R6, R6, 0.10000000149011611938 ;  /* 0x3dcccccd06068820 */ /* 0x000fe20000400000 */
[----:B------:R-:W-:Y:S01]  /*0440*/  @!P1 FMUL R5, R5, 0.10000000149011611938 ;  /* 0x3dcccccd05059820 */ /* 0x000fe20000400000 */
[----:B-1----:R-:W-:-:S04]  /*0450*/  IMAD.WIDE R2, R9, 0x4, R12 ;  /* 0x0000000409027825 */ /* 0x002fc800078e020c */
[----:B------:R-:W-:Y:S01]  /*0460*/  @!P2 FMUL R4, R4, 0.10000000149011611938 ;  /* 0x3dcccccd0404a820 */ /* 0x000fe20000400000 */
[----:B------:R-:W-:Y:S01]  /*0470*/  @!P3 FMUL R27, R27, 0.10000000149011611938 ;  /* 0x3dcccccd1b1bb820 */ /* 0x000fe20000400000 */
[----:B------:R-:W-:Y:S01]  /*0480*/  @!P4 FMUL R26, R26, 0.10000000149011611938 ;  /* 0x3dcccccd1a1ac820 */ /* 0x000fe20000400000 */
[----:B------:R-:W-:-:S04]  /*0490*/  IMAD.WIDE R12, R11, 0x4, R12 ;  /* 0x000000040b0c7825 */ /* 0x000fc800078e020c */
[----:B------:R-:W-:Y:S01]  /*04a0*/  @!P5 FMUL R25, R25, 0.10000000149011611938 ;  /* 0x3dcccccd1919d820 */ /* 0x000fe20000400000 */
[----:B------:R-:W-:Y:S01]  /*04b0*/  @!P6 FMUL R24, R24, 0.10000000149011611938 ;  /* 0x3dcccccd1818e820 */ /* 0x000fe20000400000 */
[----:B------:R-:W-:Y:S04]  /*04c0*/  STG.E.128 desc[UR4][R2.64], R4 ;  /* 0x0000000402007986 */ /* 0x000fe8000c101d04 */
[----:B------:R-:W-:Y:S01]  /*04d0*/  STG.E.128 desc[UR4][R12.64], R24 ;  /* 0x000000180c007986 */ /* 0x000fe2000c101d04 */
[----:B------:R-:W-:Y:S05]  /*04e0*/  EXIT ;  /* 0x000000000000794d */ /* 0x000fea0003800000 */
.L_x_0:
[----:B------:R-:W-:-:S00]  /*04f0*/  BRA `(.L_x_0) ;  /* 0xfffffffc00fc7947 */ /* 0x000fc0000383ffff */
[----:B------:R-:W-:-:S00]  /*0500*/  NOP ;  /* 0x0000000000007918 */ /* 0x000fc00000000000 */
[----:B------:R-:W-:-:S00]  /*0510*/  NOP ;  /* 0x0000000000007918 */ /* 0x000fc00000000000 */
[----:B------:R-:W-:-:S00]  /*0520*/  NOP ;  /* 0x0000000000007918 */ /* 0x000fc00000000000 */
[----:B------:R-:W-:-:S00]  /*0530*/  NOP ;  /* 0x0000000000007918 */ /* 0x000fc00000000000 */
[----:B------:R-:W-:-:S00]  /*0540*/  NOP ;  /* 0x0000000000007918 */ /* 0x000fc00000000000 */
[----:B------:R-:W-:-:S00]  /*0550*/  NOP ;  /* 0x0000000000007918 */ /* 0x000fc00000000000 */
[----:B------:R-:W-:-:S00]  /*0560*/  NOP ;  /* 0x0000000000007918 */ /* 0x000fc00000000000 */
[----:B------:R-:W-:-:S00]  /*0570*/  NOP ;  /* 0x0000000000007918 */ /* 0x000fc00000000000 */
.L_x_1:


//--------------------- .nv.constant0.triton_poi_fused_cat_37 --------------------------
	.section	.nv.constant0.triton_poi_fused_cat_37,"a",@progbits
	.sectionflags	@""
	.align	4
.nv.constant0.triton_poi_fused_cat_37:
	.zero		564
